//
// Generated by NVIDIA NVVM Compiler
//
// Compiler Build ID: CL-36424714
// Cuda compilation tools, release 13.0, V13.0.88
// Based on NVVM 20.0.0
//

.version 9.0
.target sm_100
.address_size 64

	// .globl	_Z17vector_sum_kernelPfS_i
.extern .shared .align 16 .b8 sdata[];

.visible .entry _Z17vector_sum_kernelPfS_i(
	.param .u64 .ptr .align 1 _Z17vector_sum_kernelPfS_i_param_0,
	.param .u64 .ptr .align 1 _Z17vector_sum_kernelPfS_i_param_1,
	.param .u32 _Z17vector_sum_kernelPfS_i_param_2
)
{
	.reg .pred 	%p<6>;
	.reg .b32 	%r<14>;
	.reg .b32 	%f<10>;
	.reg .b64 	%rd<7>;

	ld.param.u64 	%rd1, [_Z17vector_sum_kernelPfS_i_param_0];
	ld.param.u64 	%rd2, [_Z17vector_sum_kernelPfS_i_param_1];
	ld.param.u32 	%r7, [_Z17vector_sum_kernelPfS_i_param_2];
	mov.u32 	%r1, %tid.x;
	mov.u32 	%r8, %ctaid.x;
	mov.u32 	%r13, %ntid.x;
	mad.lo.s32 	%r3, %r8, %r13, %r1;
	setp.ge.s32 	%p1, %r3, %r7;
	mov.f32 	%f9, 0f00000000;
	@%p1 bra 	$L__BB0_2;
	cvta.to.global.u64 	%rd3, %rd1;
	mul.wide.s32 	%rd4, %r3, 4;
	add.s64 	%rd5, %rd3, %rd4;
	ld.global.f32 	%f9, [%rd5];
$L__BB0_2:
	shl.b32 	%r9, %r1, 2;
	mov.u32 	%r10, sdata;
	add.s32 	%r4, %r10, %r9;
	st.shared.f32 	[%r4], %f9;
	bar.sync 	0;
	setp.lt.u32 	%p2, %r13, 2;
	@%p2 bra 	$L__BB0_6;
$L__BB0_3:
	shr.u32 	%r6, %r13, 1;
	setp.ge.u32 	%p3, %r1, %r6;
	@%p3 bra 	$L__BB0_5;
	shl.b32 	%r11, %r6, 2;
	add.s32 	%r12, %r4, %r11;
	ld.shared.f32 	%f4, [%r12];
	ld.shared.f32 	%f5, [%r4];
	add.f32 	%f6, %f4, %f5;
	st.shared.f32 	[%r4], %f6;
$L__BB0_5:
	bar.sync 	0;
	setp.gt.u32 	%p4, %r13, 3;
	mov.u32 	%r13, %r6;
	@%p4 bra 	$L__BB0_3;
$L__BB0_6:
	setp.ne.s32 	%p5, %r1, 0;
	@%p5 bra 	$L__BB0_8;
	ld.shared.f32 	%f7, [sdata];
	cvta.to.global.u64 	%rd6, %rd2;
	atom.global.add.f32 	%f8, [%rd6], %f7;
$L__BB0_8:
	ret;

}


// ===== COMPILED SASS (sm_100) =====

	.target	sm_100

	.elftype	@"ET_EXEC"


//--------------------- .note.nv.tkinfo           --------------------------
	.section	.note.nv.tkinfo,"",@"SHT_NOTE"
	.sectionflags	@"SHF_NOTE_NV_TKINFO"
	.tkinfo
        /*0018*/ 	.word	0x00000002
        /*0030*/ 	.string	""
        /*0030*/ 	.string	"ptxas"
        /*0030*/ 	.string	"Cuda compilation tools, release 13.0, V13.0.88"
        /*0030*/ 	.string	"Build cuda_13.0.r13.0/compiler.36424714_0"
        /*0030*/ 	.string	"-arch sm_100 -m 64 "



//--------------------- .note.nv.cuinfo           --------------------------
	.section	.note.nv.cuinfo,"",@"SHT_NOTE"
	.sectionflags	@"SHF_NOTE_NV_CUINFO"
        /*0018*/ 	.short	0x0002
        /*001a*/ 	.short	0x0064
        /*001c*/ 	.short	0x0082
	.zero		2


//--------------------- .nv.info                  --------------------------
	.section	.nv.info,"",@"SHT_CUDA_INFO"
	.align	4


	//----- nvinfo : EIATTR_REGCOUNT
	.align		4
        /*0000*/ 	.byte	0x04, 0x2f
        /*0002*/ 	.short	(.L_1 - .L_0)
	.align		4
.L_0:
        /*0004*/ 	.word	index@(_Z17vector_sum_kernelPfS_i)
        /*0008*/ 	.word	0x0000000a


	//----- nvinfo : EIATTR_FRAME_SIZE
	.align		4
.L_1:
        /*000c*/ 	.byte	0x04, 0x11
        /*000e*/ 	.short	(.L_3 - .L_2)
	.align		4
.L_2:
        /*0010*/ 	.word	index@(_Z17vector_sum_kernelPfS_i)
        /*0014*/ 	.word	0x00000000


	//----- nvinfo : EIATTR_MIN_STACK_SIZE
	.align		4
.L_3:
        /*0018*/ 	.byte	0x04, 0x12
        /*001a*/ 	.short	(.L_5 - .L_4)
	.align		4
.L_4:
        /*001c*/ 	.word	index@(_Z17vector_sum_kernelPfS_i)
        /*0020*/ 	.word	0x00000000
.L_5:


//--------------------- .nv.compat                --------------------------
	.section	.nv.compat,"",@"SHT_CUDA_COMPAT_INFO"
	.align	4
        /*0000*/ 	.byte	0x02, 0x09, 0x00, 0x00, 0x02, 0x02, 0x01, 0x00, 0x02, 0x05, 0x05, 0x00, 0x03, 0x07, 0x01, 0x01
        /*0010*/ 	.byte	0x02, 0x03, 0x00, 0x00, 0x02, 0x06, 0x01, 0x00, 0x04, 0x0b, 0x08, 0x00, 0x09, 0x00, 0x00, 0x00
        /*0020*/ 	.byte	0x00, 0x00, 0x00, 0x00


//--------------------- .nv.info._Z17vector_sum_kernelPfS_i --------------------------
	.section	.nv.info._Z17vector_sum_kernelPfS_i,"",@"SHT_CUDA_INFO"
	.sectionflags	@""
	.align	4


	//----- nvinfo : EIATTR_CUDA_API_VERSION
	.align		4
        /*0000*/ 	.byte	0x04, 0x37
        /*0002*/ 	.short	(.L_7 - .L_6)
.L_6:
        /*0004*/ 	.word	0x00000082


	//----- nvinfo : EIATTR_KPARAM_INFO
	.align		4
.L_7:
        /*0008*/ 	.byte	0x04, 0x17
        /*000a*/ 	.short	(.L_9 - .L_8)
.L_8:
        /*000c*/ 	.word	0x00000000
        /*0010*/ 	.short	0x0002
        /*0012*/ 	.short	0x0010
        /*0014*/ 	.byte	0x00, 0xf0, 0x11, 0x00


	//----- nvinfo : EIATTR_KPARAM_INFO
	.align		4
.L_9:
        /*0018*/ 	.byte	0x04, 0x17
        /*001a*/ 	.short	(.L_11 - .L_10)
.L_10:
        /*001c*/ 	.word	0x00000000
        /*0020*/ 	.short	0x0001
        /*0022*/ 	.short	0x0008
        /*0024*/ 	.byte	0x00, 0xf5, 0x21, 0x00


	//----- nvinfo : EIATTR_KPARAM_INFO
	.align		4
.L_11:
        /*0028*/ 	.byte	0x04, 0x17
        /*002a*/ 	.short	(.L_13 - .L_12)
.L_12:
        /*002c*/ 	.word	0x00000000
        /*0030*/ 	.short	0x0000
        /*0032*/ 	.short	0x0000
        /*0034*/ 	.byte	0x00, 0xf5, 0x21, 0x00


	//----- nvinfo : EIATTR_SPARSE_MMA_MASK
	.align		4
.L_13:
        /*0038*/ 	.byte	0x03, 0x50
        /*003a*/ 	.short	0x0000


	//----- nvinfo : EIATTR_MAXREG_COUNT
	.align		4
        /*003c*/ 	.byte	0x03, 0x1b
        /*003e*/ 	.short	0x00ff


	//----- nvinfo : EIATTR_NUM_BARRIERS
	.align		4
        /*0040*/ 	.byte	0x02, 0x4c
        /*0042*/ 	.byte	0x01
	.zero		1


	//----- nvinfo : EIATTR_MERCURY_ISA_VERSION
	.align		4
        /*0044*/ 	.byte	0x03, 0x5f
        /*0046*/ 	.short	0x0101


	//----- nvinfo : EIATTR_VRC_CTA_INIT_COUNT
	.align		4
        /*0048*/ 	.byte	0x02, 0x4a
	.zero		1
	.zero		1


	//----- nvinfo : EIATTR_EXIT_INSTR_OFFSETS
	.align		4
        /*004c*/ 	.byte	0x04, 0x1c
        /*004e*/ 	.short	(.L_15 - .L_14)


	//   ....[0]....
.L_14:
        /*0050*/ 	.word	0x00000200


	//   ....[1]....
        /*0054*/ 	.word	0x00000270


	//----- nvinfo : EIATTR_CBANK_PARAM_SIZE
	.align		4
.L_15:
        /*0058*/ 	.byte	0x03, 0x19
        /*005a*/ 	.short	0x0014


	//----- nvinfo : EIATTR_PARAM_CBANK
	.align		4
        /*005c*/ 	.byte	0x04, 0x0a
        /*005e*/ 	.short	(.L_17 - .L_16)
	.align		4
.L_16:
        /*0060*/ 	.word	index@(.nv.constant0._Z17vector_sum_kernelPfS_i)
        /*0064*/ 	.short	0x0380
        /*0066*/ 	.short	0x0014


	//----- nvinfo : EIATTR_SW_WAR
	.align		4
.L_17:
        /*0068*/ 	.byte	0x04, 0x36
        /*006a*/ 	.short	(.L_19 - .L_18)
.L_18:
        /*006c*/ 	.word	0x00000008
.L_19:


//--------------------- .nv.callgraph             --------------------------
	.section	.nv.callgraph,"",@"SHT_CUDA_CALLGRAPH"
	.align	4
	.sectionentsize	8
	.align		4
        /*0000*/ 	.word	0x00000000
	.align		4
        /*0004*/ 	.word	0xffffffff
	.align		4
        /*0008*/ 	.word	0x00000000
	.align		4
        /*000c*/ 	.word	0xfffffffe
	.align		4
        /*0010*/ 	.word	0x00000000
	.align		4
        /*0014*/ 	.word	0xfffffffd
	.align		4
        /*0018*/ 	.word	0x00000000
	.align		4
        /*001c*/ 	.word	0xfffffffc


//--------------------- .text._Z17vector_sum_kernelPfS_i --------------------------
	.section	.text._Z17vector_sum_kernelPfS_i,"ax",@progbits
	.align	128
        .global         _Z17vector_sum_kernelPfS_i
        .type           _Z17vector_sum_kernelPfS_i,@function
        .size           _Z17vector_sum_kernelPfS_i,(.L_x_3 - _Z17vector_sum_kernelPfS_i)
        .other          _Z17vector_sum_kernelPfS_i,@"STO_CUDA_ENTRY STV_DEFAULT"
_Z17vector_sum_kernelPfS_i:
.text._Z17vector_sum_kernelPfS_i:
[----:B------:R-:W-:Y:S01]  /*0000*/  LDC R1, c[0x0][0x37c] ;  /* 0x0000df00ff017b82 */ /* 0x000fe20000000800 */
[----:B------:R-:W0:Y:S07]  /*0010*/  S2R R7, SR_TID.X ;  /* 0x0000000000077919 */ /* 0x000e2e0000002100 */
[----:B------:R-:W0:Y:S01]  /*0020*/  S2UR UR4, SR_CTAID.X ;  /* 0x00000000000479c3 */ /* 0x000e220000002500 */
[----:B------:R-:W1:Y:S01]  /*0030*/  LDCU UR5, c[0x0][0x390] ;  /* 0x00007200ff0577ac */ /* 0x000e620008000800 */
[----:B------:R-:W-:Y:S01]  /*0040*/  IMAD.MOV.U32 R4, RZ, RZ, RZ ;  /* 0x000000ffff047224 */ /* 0x000fe200078e00ff */
[----:B------:R-:W2:Y:S05]  /*0050*/  LDCU.64 UR6, c[0x0][0x358] ;  /* 0x00006b00ff0677ac */ /* 0x000eaa0008000a00 */
[----:B------:R-:W0:Y:S02]  /*0060*/  LDC R0, c[0x0][0x360] ;  /* 0x0000d800ff007b82 */ /* 0x000e240000000800 */
[----:B0-----:R-:W-:-:S05]  /*0070*/  IMAD R5, R0, UR4, R7 ;  /* 0x0000000400057c24 */ /* 0x001fca000f8e0207 */
[----:B-1----:R-:W-:-:S13]  /*0080*/  ISETP.GE.AND P0, PT, R5, UR5, PT ;  /* 0x0000000505007c0c */ /* 0x002fda000bf06270 */
[----:B------:R-:W0:Y:S02]  /*0090*/  @!P0 LDC.64 R2, c[0x0][0x380] ;  /* 0x0000e000ff028b82 */ /* 0x000e240000000a00 */
[----:B0-----:R-:W-:-:S05]  /*00a0*/  @!P0 IMAD.WIDE R2, R5, 0x4, R2 ;  /* 0x0000000405028825 */ /* 0x001fca00078e0202 */
[----:B--2---:R-:W2:Y:S01]  /*00b0*/  @!P0 LDG.E R4, desc[UR6][R2.64] ;  /* 0x0000000602048981 */ /* 0x004ea2000c1e1900 */
[----:B------:R-:W0:Y:S01]  /*00c0*/  S2UR UR5, SR_CgaCtaId ;  /* 0x00000000000579c3 */ /* 0x000e220000008800 */
[----:B------:R-:W-:Y:S01]  /*00d0*/  UMOV UR4, 0x400 ;  /* 0x0000040000047882 */ /* 0x000fe20000000000 */
[----:B------:R-:W-:Y:S02]  /*00e0*/  ISETP.GE.U32.AND P1, PT, R0, 0x2, PT ;  /* 0x000000020000780c */ /* 0x000fe40003f26070 */
[----:B------:R-:W-:Y:S01]  /*00f0*/  ISETP.NE.AND P0, PT, R7, RZ, PT ;  /* 0x000000ff0700720c */ /* 0x000fe20003f05270 */
[----:B0-----:R-:W-:-:S06]  /*0100*/  ULEA UR4, UR5, UR4, 0x18 ;  /* 0x0000000405047291 */ /* 0x001fcc000f8ec0ff */
[----:B------:R-:W-:-:S05]  /*0110*/  LEA R5, R7, UR4, 0x2 ;  /* 0x0000000407057c11 */ /* 0x000fca000f8e10ff */
[----:B--2---:R0:W-:Y:S01]  /*0120*/  STS [R5], R4 ;  /* 0x0000000405007388 */ /* 0x0041e20000000800 */
[----:B------:R-:W-:Y:S06]  /*0130*/  BAR.SYNC.DEFER_BLOCKING 0x0 ;  /* 0x0000000000007b1d */ /* 0x000fec0000010000 */
[----:B------:R-:W-:Y:S05]  /*0140*/  @!P1 BRA `(.L_x_0) ;  /* 0x00000000002c9947 */ /* 0x000fea0003800000 */
.L_x_1:
[----:B------:R-:W-:-:S04]  /*0150*/  SHF.R.U32.HI R6, RZ, 0x1, R0 ;  /* 0x00000001ff067819 */ /* 0x000fc80000011600 */
[----:B------:R-:W-:-:S13]  /*0160*/  ISETP.GE.U32.AND P1, PT, R7, R6, PT ;  /* 0x000000060700720c */ /* 0x000fda0003f26070 */
[----:B------:R-:W-:Y:S01]  /*0170*/  @!P1 IMAD R2, R6, 0x4, R5 ;  /* 0x0000000406029824 */ /* 0x000fe200078e0205 */
[----:B------:R-:W-:Y:S05]  /*0180*/  @!P1 LDS R3, [R5] ;  /* 0x0000000005039984 */ /* 0x000fea0000000800 */
[----:B------:R-:W0:Y:S02]  /*0190*/  @!P1 LDS R2, [R2] ;  /* 0x0000000002029984 */ /* 0x000e240000000800 */
[----:B0-----:R-:W-:-:S05]  /*01a0*/  @!P1 FADD R4, R2, R3 ;  /* 0x0000000302049221 */ /* 0x001fca0000000000 */
[----:B------:R1:W-:Y:S01]  /*01b0*/  @!P1 STS [R5], R4 ;  /* 0x0000000405009388 */ /* 0x0003e20000000800 */
[----:B------:R-:W-:Y:S01]  /*01c0*/  BAR.SYNC.DEFER_BLOCKING 0x0 ;  /* 0x0000000000007b1d */ /* 0x000fe20000010000 */
[----:B------:R-:W-:Y:S01]  /*01d0*/  ISETP.GT.U32.AND P1, PT, R0, 0x3, PT ;  /* 0x000000030000780c */ /* 0x000fe20003f24070 */
[----:B------:R-:W-:-:S12]  /*01e0*/  IMAD.MOV.U32 R0, RZ, RZ, R6 ;  /* 0x000000ffff007224 */ /* 0x000fd800078e0006 */
[----:B-1----:R-:W-:Y:S05]  /*01f0*/  @P1 BRA `(.L_x_1) ;  /* 0xfffffffc00d41947 */ /* 0x002fea000383ffff */
.L_x_0:
[----:B------:R-:W-:Y:S05]  /*0200*/  @P0 EXIT ;  /* 0x000000000000094d */ /* 0x000fea0003800000 */
[----:B------:R-:W1:Y:S01]  /*0210*/  S2UR UR5, SR_CgaCtaId ;  /* 0x00000000000579c3 */ /* 0x000e620000008800 */
[----:B------:R-:W-:-:S07]  /*0220*/  UMOV UR4, 0x400 ;  /* 0x0000040000047882 */ /* 0x000fce0000000000 */
[----:B------:R-:W2:Y:S01]  /*0230*/  LDC.64 R2, c[0x0][0x388] ;  /* 0x0000e200ff027b82 */ /* 0x000ea20000000a00 */
[----:B-1----:R-:W-:-:S09]  /*0240*/  ULEA UR4, UR5, UR4, 0x18 ;  /* 0x0000000405047291 */ /* 0x002fd2000f8ec0ff */
[----:B0-----:R-:W2:Y:S04]  /*0250*/  LDS R5, [UR4] ;  /* 0x00000004ff057984 */ /* 0x001ea80008000800 */
[----:B--2---:R-:W-:Y:S01]  /*0260*/  REDG.E.ADD.F32.FTZ.RN.STRONG.GPU desc[UR6][R2.64], R5 ;  /* 0x00000005020079a6 */ /* 0x004fe2000c12f306 */
[----:B------:R-:W-:Y:S05]  /*0270*/  EXIT ;  /* 0x000000000000794d */ /* 0x000fea0003800000 */
.L_x_2:
[----:B------:R-:W-:-:S00]  /*0280*/  BRA `(.L_x_2) ;  /* 0xfffffffc00fc7947 */ /* 0x000fc0000383ffff */
[----:B------:R-:W-:-:S00]  /*0290*/  NOP ;  /* 0x0000000000007918 */ /* 0x000fc00000000000 */
        /* <DEDUP_REMOVED lines=14> */
.L_x_3:


//--------------------- .nv.shared._Z17vector_sum_kernelPfS_i --------------------------
	.section	.nv.shared._Z17vector_sum_kernelPfS_i,"aw",@nobits
	.sectionflags	@""
	.align	16
	.zero		1024


//--------------------- .nv.shared.reserved.0     --------------------------
	.section	.nv.shared.reserved.0,"aw",@nobits
	.weak		__nv_reservedSMEM_offset_0_alias
	.size		__nv_reservedSMEM_offset_0_alias, 0, 64
	.other		__nv_reservedSMEM_offset_0_alias,@"STO_CUDA_RESERVED_SHARED STV_DEFAULT"
__nv_reservedSMEM_offset_0_alias:
	.zero		0
	.zero		64


//--------------------- .nv.constant0._Z17vector_sum_kernelPfS_i --------------------------
	.section	.nv.constant0._Z17vector_sum_kernelPfS_i,"a",@progbits
	.sectionflags	@""
	.align	4
.nv.constant0._Z17vector_sum_kernelPfS_i:
	.zero		916


//--------------------- SYMBOLS --------------------------

	.type		.nv.reservedSmem.offset0,@object
	.size		.nv.reservedSmem.offset0,0x4
	.type		.nv.reservedSmem.cap,@object
	.size		.nv.reservedSmem.cap,0x4
